//
// Generated by NVIDIA NVVM Compiler
//
// Compiler Build ID: CL-36424714
// Cuda compilation tools, release 13.0, V13.0.88
// Based on NVVM 20.0.0
//

.version 9.0
.target sm_100
.address_size 64

	// .globl	relu

.visible .entry relu(
	.param .u64 .ptr .align 1 relu_param_0,
	.param .u64 .ptr .align 1 relu_param_1,
	.param .u32 relu_param_2
)
{


	ret;

}
	// .globl	sigmoid
.visible .entry sigmoid(
	.param .u64 .ptr .align 1 sigmoid_param_0,
	.param .u64 .ptr .align 1 sigmoid_param_1,
	.param .u32 sigmoid_param_2
)
{


	ret;

}
	// .globl	hyperbolic_tangent
.visible .entry hyperbolic_tangent(
	.param .u64 .ptr .align 1 hyperbolic_tangent_param_0,
	.param .u64 .ptr .align 1 hyperbolic_tangent_param_1,
	.param .u32 hyperbolic_tangent_param_2
)
{


	ret;

}


// ===== COMPILED SASS (sm_100) =====

	.target	sm_100

	.elftype	@"ET_EXEC"


//--------------------- .note.nv.tkinfo           --------------------------
	.section	.note.nv.tkinfo,"",@"SHT_NOTE"
	.sectionflags	@"SHF_NOTE_NV_TKINFO"
	.tkinfo
        /*0018*/ 	.word	0x00000002
        /*0030*/ 	.string	""
        /*0030*/ 	.string	"ptxas"
        /*0030*/ 	.string	"Cuda compilation tools, release 13.0, V13.0.88"
        /*0030*/ 	.string	"Build cuda_13.0.r13.0/compiler.36424714_0"
        /*0030*/ 	.string	"-arch sm_100 -m 64 "



//--------------------- .note.nv.cuinfo           --------------------------
	.section	.note.nv.cuinfo,"",@"SHT_NOTE"
	.sectionflags	@"SHF_NOTE_NV_CUINFO"
        /*0018*/ 	.short	0x0002
        /*001a*/ 	.short	0x0064
        /*001c*/ 	.short	0x0082
	.zero		2


//--------------------- .nv.info                  --------------------------
	.section	.nv.info,"",@"SHT_CUDA_INFO"
	.align	4


	//----- nvinfo : EIATTR_REGCOUNT
	.align		4
        /*0000*/ 	.byte	0x04, 0x2f
        /*0002*/ 	.short	(.L_1 - .L_0)
	.align		4
.L_0:
        /*0004*/ 	.word	index@(relu)
        /*0008*/ 	.word	0x00000004


	//----- nvinfo : EIATTR_FRAME_SIZE
	.align		4
.L_1:
        /*000c*/ 	.byte	0x04, 0x11
        /*000e*/ 	.short	(.L_3 - .L_2)
	.align		4
.L_2:
        /*0010*/ 	.word	index@(relu)
        /*0014*/ 	.word	0x00000000


	//----- nvinfo : EIATTR_REGCOUNT
	.align		4
.L_3:
        /*0018*/ 	.byte	0x04, 0x2f
        /*001a*/ 	.short	(.L_5 - .L_4)
	.align		4
.L_4:
        /*001c*/ 	.word	index@(sigmoid)
        /*0020*/ 	.word	0x00000004


	//----- nvinfo : EIATTR_FRAME_SIZE
	.align		4
.L_5:
        /*0024*/ 	.byte	0x04, 0x11
        /*0026*/ 	.short	(.L_7 - .L_6)
	.align		4
.L_6:
        /*0028*/ 	.word	index@(sigmoid)
        /*002c*/ 	.word	0x00000000


	//----- nvinfo : EIATTR_REGCOUNT
	.align		4
.L_7:
        /*0030*/ 	.byte	0x04, 0x2f
        /*0032*/ 	.short	(.L_9 - .L_8)
	.align		4
.L_8:
        /*0034*/ 	.word	index@(hyperbolic_tangent)
        /*0038*/ 	.word	0x00000004


	//----- nvinfo : EIATTR_FRAME_SIZE
	.align		4
.L_9:
        /*003c*/ 	.byte	0x04, 0x11
        /*003e*/ 	.short	(.L_11 - .L_10)
	.align		4
.L_10:
        /*0040*/ 	.word	index@(hyperbolic_tangent)
        /*0044*/ 	.word	0x00000000


	//----- nvinfo : EIATTR_MIN_STACK_SIZE
	.align		4
.L_11:
        /*0048*/ 	.byte	0x04, 0x12
        /*004a*/ 	.short	(.L_13 - .L_12)
	.align		4
.L_12:
        /*004c*/ 	.word	index@(hyperbolic_tangent)
        /*0050*/ 	.word	0x00000000


	//----- nvinfo : EIATTR_MIN_STACK_SIZE
	.align		4
.L_13:
        /*0054*/ 	.byte	0x04, 0x12
        /*0056*/ 	.short	(.L_15 - .L_14)
	.align		4
.L_14:
        /*0058*/ 	.word	index@(sigmoid)
        /*005c*/ 	.word	0x00000000


	//----- nvinfo : EIATTR_MIN_STACK_SIZE
	.align		4
.L_15:
        /*0060*/ 	.byte	0x04, 0x12
        /*0062*/ 	.short	(.L_17 - .L_16)
	.align		4
.L_16:
        /*0064*/ 	.word	index@(relu)
        /*0068*/ 	.word	0x00000000
.L_17:


//--------------------- .nv.compat                --------------------------
	.section	.nv.compat,"",@"SHT_CUDA_COMPAT_INFO"
	.align	4
        /*0000*/ 	.byte	0x02, 0x09, 0x00, 0x00, 0x02, 0x02, 0x01, 0x00, 0x02, 0x05, 0x05, 0x00, 0x03, 0x07, 0x01, 0x01
        /*0010*/ 	.byte	0x02, 0x03, 0x00, 0x00, 0x02, 0x06, 0x01, 0x00, 0x04, 0x0b, 0x08, 0x00, 0x09, 0x00, 0x00, 0x00
        /*0020*/ 	.byte	0x00, 0x00, 0x00, 0x00


//--------------------- .nv.info.hyperbolic_tangent --------------------------
	.section	.nv.info.hyperbolic_tangent,"",@"SHT_CUDA_INFO"
	.sectionflags	@""
	.align	4


	//----- nvinfo : EIATTR_CUDA_API_VERSION
	.align		4
        /*0000*/ 	.byte	0x04, 0x37
        /*0002*/ 	.short	(.L_19 - .L_18)
.L_18:
        /*0004*/ 	.word	0x00000082


	//----- nvinfo : EIATTR_KPARAM_INFO
	.align		4
.L_19:
        /*0008*/ 	.byte	0x04, 0x17
        /*000a*/ 	.short	(.L_21 - .L_20)
.L_20:
        /*000c*/ 	.word	0x00000000
        /*0010*/ 	.short	0x0002
        /*0012*/ 	.short	0x0010
        /*0014*/ 	.byte	0x00, 0xf0, 0x11, 0x00


	//----- nvinfo : EIATTR_KPARAM_INFO
	.align		4
.L_21:
        /*0018*/ 	.byte	0x04, 0x17
        /*001a*/ 	.short	(.L_23 - .L_22)
.L_22:
        /*001c*/ 	.word	0x00000000
        /*0020*/ 	.short	0x0001
        /*0022*/ 	.short	0x0008
        /*0024*/ 	.byte	0x00, 0xf5, 0x21, 0x00


	//----- nvinfo : EIATTR_KPARAM_INFO
	.align		4
.L_23:
        /*0028*/ 	.byte	0x04, 0x17
        /*002a*/ 	.short	(.L_25 - .L_24)
.L_24:
        /*002c*/ 	.word	0x00000000
        /*0030*/ 	.short	0x0000
        /*0032*/ 	.short	0x0000
        /*0034*/ 	.byte	0x00, 0xf5, 0x21, 0x00


	//----- nvinfo : EIATTR_SPARSE_MMA_MASK
	.align		4
.L_25:
        /*0038*/ 	.byte	0x03, 0x50
        /*003a*/ 	.short	0x0000


	//----- nvinfo : EIATTR_MAXREG_COUNT
	.align		4
        /*003c*/ 	.byte	0x03, 0x1b
        /*003e*/ 	.short	0x00ff


	//----- nvinfo : EIATTR_MERCURY_ISA_VERSION
	.align		4
        /*0040*/ 	.byte	0x03, 0x5f
        /*0042*/ 	.short	0x0101


	//----- nvinfo : EIATTR_VRC_CTA_INIT_COUNT
	.align		4
        /*0044*/ 	.byte	0x02, 0x4a
	.zero		1
	.zero		1


	//----- nvinfo : EIATTR_EXIT_INSTR_OFFSETS
	.align		4
        /*0048*/ 	.byte	0x04, 0x1c
        /*004a*/ 	.short	(.L_27 - .L_26)


	//   ....[0]....
.L_26:
        /*004c*/ 	.word	0x00000010


	//----- nvinfo : EIATTR_CBANK_PARAM_SIZE
	.align		4
.L_27:
        /*0050*/ 	.byte	0x03, 0x19
        /*0052*/ 	.short	0x0014


	//----- nvinfo : EIATTR_PARAM_CBANK
	.align		4
        /*0054*/ 	.byte	0x04, 0x0a
        /*0056*/ 	.short	(.L_29 - .L_28)
	.align		4
.L_28:
        /*0058*/ 	.word	index@(.nv.constant0.hyperbolic_tangent)
        /*005c*/ 	.short	0x0380
        /*005e*/ 	.short	0x0014


	//----- nvinfo : EIATTR_SW_WAR
	.align		4
.L_29:
        /*0060*/ 	.byte	0x04, 0x36
        /*0062*/ 	.short	(.L_31 - .L_30)
.L_30:
        /*0064*/ 	.word	0x00000008
.L_31:


//--------------------- .nv.info.sigmoid          --------------------------
	.section	.nv.info.sigmoid,"",@"SHT_CUDA_INFO"
	.sectionflags	@""
	.align	4


	//----- nvinfo : EIATTR_CUDA_API_VERSION
	.align		4
        /*0000*/ 	.byte	0x04, 0x37
        /*0002*/ 	.short	(.L_33 - .L_32)
.L_32:
        /*0004*/ 	.word	0x00000082


	//----- nvinfo : EIATTR_KPARAM_INFO
	.align		4
.L_33:
        /*0008*/ 	.byte	0x04, 0x17
        /*000a*/ 	.short	(.L_35 - .L_34)
.L_34:
        /*000c*/ 	.word	0x00000000
        /*0010*/ 	.short	0x0002
        /*0012*/ 	.short	0x0010
        /*0014*/ 	.byte	0x00, 0xf0, 0x11, 0x00


	//----- nvinfo : EIATTR_KPARAM_INFO
	.align		4
.L_35:
        /*0018*/ 	.byte	0x04, 0x17
        /*001a*/ 	.short	(.L_37 - .L_36)
.L_36:
        /*001c*/ 	.word	0x00000000
        /*0020*/ 	.short	0x0001
        /*0022*/ 	.short	0x0008
        /*0024*/ 	.byte	0x00, 0xf5, 0x21, 0x00


	//----- nvinfo : EIATTR_KPARAM_INFO
	.align		4
.L_37:
        /*0028*/ 	.byte	0x04, 0x17
        /*002a*/ 	.short	(.L_39 - .L_38)
.L_38:
        /*002c*/ 	.word	0x00000000
        /*0030*/ 	.short	0x0000
        /*0032*/ 	.short	0x0000
        /*0034*/ 	.byte	0x00, 0xf5, 0x21, 0x00


	//----- nvinfo : EIATTR_SPARSE_MMA_MASK
	.align		4
.L_39:
        /*0038*/ 	.byte	0x03, 0x50
        /*003a*/ 	.short	0x0000


	//----- nvinfo : EIATTR_MAXREG_COUNT
	.align		4
        /*003c*/ 	.byte	0x03, 0x1b
        /*003e*/ 	.short	0x00ff


	//----- nvinfo : EIATTR_MERCURY_ISA_VERSION
	.align		4
        /*0040*/ 	.byte	0x03, 0x5f
        /*0042*/ 	.short	0x0101


	//----- nvinfo : EIATTR_VRC_CTA_INIT_COUNT
	.align		4
        /*0044*/ 	.byte	0x02, 0x4a
	.zero		1
	.zero		1


	//----- nvinfo : EIATTR_EXIT_INSTR_OFFSETS
	.align		4
        /*0048*/ 	.byte	0x04, 0x1c
        /*004a*/ 	.short	(.L_41 - .L_40)


	//   ....[0]....
.L_40:
        /*004c*/ 	.word	0x00000010


	//----- nvinfo : EIATTR_CBANK_PARAM_SIZE
	.align		4
.L_41:
        /*0050*/ 	.byte	0x03, 0x19
        /*0052*/ 	.short	0x0014


	//----- nvinfo : EIATTR_PARAM_CBANK
	.align		4
        /*0054*/ 	.byte	0x04, 0x0a
        /*0056*/ 	.short	(.L_43 - .L_42)
	.align		4
.L_42:
        /*0058*/ 	.word	index@(.nv.constant0.sigmoid)
        /*005c*/ 	.short	0x0380
        /*005e*/ 	.short	0x0014


	//----- nvinfo : EIATTR_SW_WAR
	.align		4
.L_43:
        /*0060*/ 	.byte	0x04, 0x36
        /*0062*/ 	.short	(.L_45 - .L_44)
.L_44:
        /*0064*/ 	.word	0x00000008
.L_45:


//--------------------- .nv.info.relu             --------------------------
	.section	.nv.info.relu,"",@"SHT_CUDA_INFO"
	.sectionflags	@""
	.align	4


	//----- nvinfo : EIATTR_CUDA_API_VERSION
	.align		4
        /*0000*/ 	.byte	0x04, 0x37
        /*0002*/ 	.short	(.L_47 - .L_46)
.L_46:
        /*0004*/ 	.word	0x00000082


	//----- nvinfo : EIATTR_KPARAM_INFO
	.align		4
.L_47:
        /*0008*/ 	.byte	0x04, 0x17
        /*000a*/ 	.short	(.L_49 - .L_48)
.L_48:
        /*000c*/ 	.word	0x00000000
        /*0010*/ 	.short	0x0002
        /*0012*/ 	.short	0x0010
        /*0014*/ 	.byte	0x00, 0xf0, 0x11, 0x00


	//----- nvinfo : EIATTR_KPARAM_INFO
	.align		4
.L_49:
        /*0018*/ 	.byte	0x04, 0x17
        /*001a*/ 	.short	(.L_51 - .L_50)
.L_50:
        /*001c*/ 	.word	0x00000000
        /*0020*/ 	.short	0x0001
        /*0022*/ 	.short	0x0008
        /*0024*/ 	.byte	0x00, 0xf5, 0x21, 0x00


	//----- nvinfo : EIATTR_KPARAM_INFO
	.align		4
.L_51:
        /*0028*/ 	.byte	0x04, 0x17
        /*002a*/ 	.short	(.L_53 - .L_52)
.L_52:
        /*002c*/ 	.word	0x00000000
        /*0030*/ 	.short	0x0000
        /*0032*/ 	.short	0x0000
        /*0034*/ 	.byte	0x00, 0xf5, 0x21, 0x00


	//----- nvinfo : EIATTR_SPARSE_MMA_MASK
	.align		4
.L_53:
        /*0038*/ 	.byte	0x03, 0x50
        /*003a*/ 	.short	0x0000


	//----- nvinfo : EIATTR_MAXREG_COUNT
	.align		4
        /*003c*/ 	.byte	0x03, 0x1b
        /*003e*/ 	.short	0x00ff


	//----- nvinfo : EIATTR_MERCURY_ISA_VERSION
	.align		4
        /*0040*/ 	.byte	0x03, 0x5f
        /*0042*/ 	.short	0x0101


	//----- nvinfo : EIATTR_VRC_CTA_INIT_COUNT
	.align		4
        /*0044*/ 	.byte	0x02, 0x4a
	.zero		1
	.zero		1


	//----- nvinfo : EIATTR_EXIT_INSTR_OFFSETS
	.align		4
        /*0048*/ 	.byte	0x04, 0x1c
        /*004a*/ 	.short	(.L_55 - .L_54)


	//   ....[0]....
.L_54:
        /*004c*/ 	.word	0x00000010


	//----- nvinfo : EIATTR_CBANK_PARAM_SIZE
	.align		4
.L_55:
        /*0050*/ 	.byte	0x03, 0x19
        /*0052*/ 	.short	0x0014


	//----- nvinfo : EIATTR_PARAM_CBANK
	.align		4
        /*0054*/ 	.byte	0x04, 0x0a
        /*0056*/ 	.short	(.L_57 - .L_56)
	.align		4
.L_56:
        /*0058*/ 	.word	index@(.nv.constant0.relu)
        /*005c*/ 	.short	0x0380
        /*005e*/ 	.short	0x0014


	//----- nvinfo : EIATTR_SW_WAR
	.align		4
.L_57:
        /*0060*/ 	.byte	0x04, 0x36
        /*0062*/ 	.short	(.L_59 - .L_58)
.L_58:
        /*0064*/ 	.word	0x00000008
.L_59:


//--------------------- .nv.callgraph             --------------------------
	.section	.nv.callgraph,"",@"SHT_CUDA_CALLGRAPH"
	.align	4
	.sectionentsize	8
	.align		4
        /*0000*/ 	.word	0x00000000
	.align		4
        /*0004*/ 	.word	0xffffffff
	.align		4
        /*0008*/ 	.word	0x00000000
	.align		4
        /*000c*/ 	.word	0xfffffffe
	.align		4
        /*0010*/ 	.word	0x00000000
	.align		4
        /*0014*/ 	.word	0xfffffffd
	.align		4
        /*0018*/ 	.word	0x00000000
	.align		4
        /*001c*/ 	.word	0xfffffffc


//--------------------- .text.hyperbolic_tangent  --------------------------
	.section	.text.hyperbolic_tangent,"ax",@progbits
	.align	128
        .global         hyperbolic_tangent
        .type           hyperbolic_tangent,@function
        .size           hyperbolic_tangent,(.L_x_3 - hyperbolic_tangent)
        .other          hyperbolic_tangent,@"STO_CUDA_ENTRY STV_DEFAULT"
hyperbolic_tangent:
.text.hyperbolic_tangent:
[----:B------:R-:W-:Y:S01]  /*0000*/  LDC R1, c[0x0][0x37c] ;  /* 0x0000df00ff017b82 */ /* 0x000fe20000000800 */
[----:B------:R-:W-:Y:S05]  /*0010*/  EXIT ;  /* 0x000000000000794d */ /* 0x000fea0003800000 */
.L_x_0:
[----:B------:R-:W-:-:S00]  /*0020*/  BRA `(.L_x_0) ;  /* 0xfffffffc00fc7947 */ /* 0x000fc0000383ffff */
[----:B------:R-:W-:-:S00]  /*0030*/  NOP ;  /* 0x0000000000007918 */ /* 0x000fc00000000000 */
        /* <DEDUP_REMOVED lines=12> */
.L_x_3:


//--------------------- .text.sigmoid             --------------------------
	.section	.text.sigmoid,"ax",@progbits
	.align	128
        .global         sigmoid
        .type           sigmoid,@function
        .size           sigmoid,(.L_x_4 - sigmoid)
        .other          sigmoid,@"STO_CUDA_ENTRY STV_DEFAULT"
sigmoid:
.text.sigmoid:
[----:B------:R-:W-:Y:S01]  /*0000*/  LDC R1, c[0x0][0x37c] ;  /* 0x0000df00ff017b82 */ /* 0x000fe20000000800 */
[----:B------:R-:W-:Y:S05]  /*0010*/  EXIT ;  /* 0x000000000000794d */ /* 0x000fea0003800000 */
.L_x_1:
        /* <DEDUP_REMOVED lines=14> */
.L_x_4:


//--------------------- .text.relu                --------------------------
	.section	.text.relu,"ax",@progbits
	.align	128
        .global         relu
        .type           relu,@function
        .size           relu,(.L_x_5 - relu)
        .other          relu,@"STO_CUDA_ENTRY STV_DEFAULT"
relu:
.text.relu:
[----:B------:R-:W-:Y:S01]  /*0000*/  LDC R1, c[0x0][0x37c] ;  /* 0x0000df00ff017b82 */ /* 0x000fe20000000800 */
[----:B------:R-:W-:Y:S05]  /*0010*/  EXIT ;  /* 0x000000000000794d */ /* 0x000fea0003800000 */
.L_x_2:
        /* <DEDUP_REMOVED lines=14> */
.L_x_5:


//--------------------- .nv.shared.reserved.0     --------------------------
	.section	.nv.shared.reserved.0,"aw",@nobits
	.weak		__nv_reservedSMEM_offset_0_alias
	.size		__nv_reservedSMEM_offset_0_alias, 0, 64
	.other		__nv_reservedSMEM_offset_0_alias,@"STO_CUDA_RESERVED_SHARED STV_DEFAULT"
__nv_reservedSMEM_offset_0_alias:
	.zero		0
	.zero		64


//--------------------- .nv.constant0.hyperbolic_tangent --------------------------
	.section	.nv.constant0.hyperbolic_tangent,"a",@progbits
	.sectionflags	@""
	.align	4
.nv.constant0.hyperbolic_tangent:
	.zero		916


//--------------------- .nv.constant0.sigmoid     --------------------------
	.section	.nv.constant0.sigmoid,"a",@progbits
	.sectionflags	@""
	.align	4
.nv.constant0.sigmoid:
	.zero		916


//--------------------- .nv.constant0.relu        --------------------------
	.section	.nv.constant0.relu,"a",@progbits
	.sectionflags	@""
	.align	4
.nv.constant0.relu:
	.zero		916


//--------------------- SYMBOLS --------------------------

	.type		.nv.reservedSmem.offset0,@object
	.size		.nv.reservedSmem.offset0,0x4
